	.headerflags	@"EF_CUDA_TEXMODE_UNIFIED EF_CUDA_64BIT_ADDRESS EF_CUDA_ACCELERATORS EF_CUDA_SM90 EF_CUDA_VIRTUAL_SM(EF_CUDA_SM90)"
	.elftype	@"ET_EXEC"


//--------------------- .nv.info                  --------------------------
	.section	.nv.info,"",@"SHT_CUDA_INFO"
	.align	4


	//----- nvinfo : EIATTR_REGCOUNT
	.align		4
        /*0000*/ 	.byte	0x04, 0x2f
        /*0002*/ 	.short	(.L_3 - .L_2)
	.align		4
.L_2:
        /*0004*/ 	.word	index@(triton_poi_fused__native_batch_norm_legit_no_training_convolution_0)
        /*0008*/ 	.word	0x00000017


	//----- nvinfo : EIATTR_MIN_STACK_SIZE
	.align		4
.L_3:
        /*000c*/ 	.byte	0x04, 0x12
        /*000e*/ 	.short	(.L_5 - .L_4)
	.align		4
.L_4:
        /*0010*/ 	.word	index@(triton_poi_fused__native_batch_norm_legit_no_training_convolution_0)
        /*0014*/ 	.word	0x00000000


	//----- nvinfo : EIATTR_FRAME_SIZE
	.align		4
.L_5:
        /*0018*/ 	.byte	0x04, 0x11
        /*001a*/ 	.short	(.L_7 - .L_6)
	.align		4
.L_6:
        /*001c*/ 	.word	index@(triton_poi_fused__native_batch_norm_legit_no_training_convolution_0)
        /*0020*/ 	.word	0x00000000


	//----- nvinfo : EIATTR_MIN_STACK_SIZE
	.align		4
.L_7:
        /*0024*/ 	.byte	0x04, 0x12
        /*0026*/ 	.short	(.L_9 - .L_8)
	.align		4
.L_8:
        /*0028*/ 	.word	index@(triton_poi_fused__native_batch_norm_legit_no_training_convolution_0)
        /*002c*/ 	.word	0x00000000
.L_9:


//--------------------- .nv.info.triton_poi_fused__native_batch_norm_legit_no_training_convolution_0 --------------------------
	.section	.nv.info.triton_poi_fused__native_batch_norm_legit_no_training_convolution_0,"",@"SHT_CUDA_INFO"
	.sectionflags	@""
	.align	4


	//----- nvinfo : EIATTR_CUDA_API_VERSION
	.align		4
        /*0000*/ 	.byte	0x04, 0x37
        /*0002*/ 	.short	(.L_11 - .L_10)
.L_10:
        /*0004*/ 	.word	0x0000007c


	//----- nvinfo : EIATTR_KPARAM_INFO
	.align		4
.L_11:
        /*0008*/ 	.byte	0x04, 0x17
        /*000a*/ 	.short	(.L_13 - .L_12)
.L_12:
        /*000c*/ 	.word	0x00000000
        /*0010*/ 	.short	0x0007
        /*0012*/ 	.short	0x0038
        /*0014*/ 	.byte	0x00, 0xf0, 0x11, 0x00


	//----- nvinfo : EIATTR_KPARAM_INFO
	.align		4
.L_13:
        /*0018*/ 	.byte	0x04, 0x17
        /*001a*/ 	.short	(.L_15 - .L_14)
.L_14:
        /*001c*/ 	.word	0x00000000
        /*0020*/ 	.short	0x0006
        /*0022*/ 	.short	0x0030
        /*0024*/ 	.byte	0x00, 0xf4, 0x21, 0x00


	//----- nvinfo : EIATTR_KPARAM_INFO
	.align		4
.L_15:
        /*0028*/ 	.byte	0x04, 0x17
        /*002a*/ 	.short	(.L_17 - .L_16)
.L_16:
        /*002c*/ 	.word	0x00000000
        /*0030*/ 	.short	0x0005
        /*0032*/ 	.short	0x0028
        /*0034*/ 	.byte	0x00, 0xf4, 0x21, 0x00


	//----- nvinfo : EIATTR_KPARAM_INFO
	.align		4
.L_17:
        /*0038*/ 	.byte	0x04, 0x17
        /*003a*/ 	.short	(.L_19 - .L_18)
.L_18:
        /*003c*/ 	.word	0x00000000
        /*0040*/ 	.short	0x0004
        /*0042*/ 	.short	0x0020
        /*0044*/ 	.byte	0x00, 0xf4, 0x21, 0x00


	//----- nvinfo : EIATTR_KPARAM_INFO
	.align		4
.L_19:
        /*0048*/ 	.byte	0x04, 0x17
        /*004a*/ 	.short	(.L_21 - .L_20)
.L_20:
        /*004c*/ 	.word	0x00000000
        /*0050*/ 	.short	0x0003
        /*0052*/ 	.short	0x0018
        /*0054*/ 	.byte	0x00, 0xf4, 0x21, 0x00


	//----- nvinfo : EIATTR_KPARAM_INFO
	.align		4
.L_21:
        /*0058*/ 	.byte	0x04, 0x17
        /*005a*/ 	.short	(.L_23 - .L_22)
.L_22:
        /*005c*/ 	.word	0x00000000
        /*0060*/ 	.short	0x0002
        /*0062*/ 	.short	0x0010
        /*0064*/ 	.byte	0x00, 0xf4, 0x21, 0x00


	//----- nvinfo : EIATTR_KPARAM_INFO
	.align		4
.L_23:
        /*0068*/ 	.byte	0x04, 0x17
        /*006a*/ 	.short	(.L_25 - .L_24)
.L_24:
        /*006c*/ 	.word	0x00000000
        /*0070*/ 	.short	0x0001
        /*0072*/ 	.short	0x0008
        /*0074*/ 	.byte	0x00, 0xf4, 0x21, 0x00


	//----- nvinfo : EIATTR_KPARAM_INFO
	.align		4
.L_25:
        /*0078*/ 	.byte	0x04, 0x17
        /*007a*/ 	.short	(.L_27 - .L_26)
.L_26:
        /*007c*/ 	.word	0x00000000
        /*0080*/ 	.short	0x0000
        /*0082*/ 	.short	0x0000
        /*0084*/ 	.byte	0x00, 0xf4, 0x21, 0x00


	//----- nvinfo : EIATTR_SPARSE_MMA_MASK
	.align		4
.L_27:
        /*0088*/ 	.byte	0x03, 0x50
        /*008a*/ 	.short	0x0000


	//----- nvinfo : EIATTR_MAXREG_COUNT
	.align		4
        /*008c*/ 	.byte	0x03, 0x1b
        /*008e*/ 	.short	0x00ff


	//----- nvinfo : EIATTR_EXIT_INSTR_OFFSETS
	.align		4
        /*0090*/ 	.byte	0x04, 0x1c
        /*0092*/ 	.short	(.L_29 - .L_28)


	//   ....[0]....
.L_28:
        /*0094*/ 	.word	0x00000350


	//   ....[1]....
        /*0098*/ 	.word	0x00000370


	//----- nvinfo : EIATTR_REQNTID
	.align		4
.L_29:
        /*009c*/ 	.byte	0x04, 0x10
        /*009e*/ 	.short	(.L_31 - .L_30)
.L_30:
        /*00a0*/ 	.word	0x00000080
        /*00a4*/ 	.word	0x00000001
        /*00a8*/ 	.word	0x00000001


	//----- nvinfo : EIATTR_CBANK_PARAM_SIZE
	.align		4
.L_31:
        /*00ac*/ 	.byte	0x03, 0x19
        /*00ae*/ 	.short	0x003c


	//----- nvinfo : EIATTR_PARAM_CBANK
	.align		4
        /*00b0*/ 	.byte	0x04, 0x0a
        /*00b2*/ 	.short	(.L_33 - .L_32)
	.align		4
.L_32:
        /*00b4*/ 	.word	index@(.nv.constant0.triton_poi_fused__native_batch_norm_legit_no_training_convolution_0)
        /*00b8*/ 	.short	0x0210
        /*00ba*/ 	.short	0x003c


	//----- nvinfo : EIATTR_SW_WAR
	.align		4
.L_33:
        /*00bc*/ 	.byte	0x04, 0x36
        /*00be*/ 	.short	(.L_35 - .L_34)
.L_34:
        /*00c0*/ 	.word	0x00000008
.L_35:


//--------------------- .nv.callgraph             --------------------------
	.section	.nv.callgraph,"",@"SHT_CUDA_CALLGRAPH"
	.align	4
	.sectionentsize	8
	.align		4
        /*0000*/ 	.word	0x00000000
	.align		4
        /*0004*/ 	.word	0xffffffff
	.align		4
        /*0008*/ 	.word	0x00000000
	.align		4
        /*000c*/ 	.word	0xfffffffe
	.align		4
        /*0010*/ 	.word	0x00000000
	.align		4
        /*0014*/ 	.word	0xfffffffd
	.align		4
        /*0018*/ 	.word	0x00000000
	.align		4
        /*001c*/ 	.word	0xfffffffc


//--------------------- .nv.constant4             --------------------------
	.section	.nv.constant4,"a",@progbits
	.align	8
	.align		8
.nv.constant4:
        /*0000*/ 	.dword	_$_str
	.align		8
        /*0008*/ 	.dword	_$_str_$_2


//--------------------- .text.triton_poi_fused__native_batch_norm_legit_no_training_convolution_0 --------------------------
	.section	.text.triton_poi_fused__native_batch_norm_legit_no_training_convolution_0,"ax",@progbits
	.align	128
        .global         triton_poi_fused__native_batch_norm_legit_no_training_convolution_0
        .type           triton_poi_fused__native_batch_norm_legit_no_training_convolution_0,@function
        .size           triton_poi_fused__native_batch_norm_legit_no_training_convolution_0,(.L_x_1 - triton_poi_fused__native_batch_norm_legit_no_training_convolution_0)
        .other          triton_poi_fused__native_batch_norm_legit_no_training_convolution_0,@"STO_CUDA_ENTRY STV_DEFAULT"
triton_poi_fused__native_batch_norm_legit_no_training_convolution_0:
.text.triton_poi_fused__native_batch_norm_legit_no_training_convolution_0:
[----:B------:R-:W0:Y:S01]  /*0000*/  LDC R1, c[0x0][0x28] ;  /* 0x00000a00ff017b82 */ /* 0x000e220000000800 */
[----:B------:R-:W1:Y:S07]  /*0010*/  S2R R0, SR_TID.X ;  /* 0x0000000000007919 */ /* 0x000e6e0000002100 */
[----:B------:R-:W2:Y:S01]  /*0020*/  LDC.64 R12, c[0x0][0x228] ;  /* 0x00008a00ff0c7b82 */ /* 0x000ea20000000a00 */
[----:B------:R-:W-:Y:S01]  /*0030*/  CS2R R4, SRZ ;  /* 0x0000000000047805 */ /* 0x000fe2000001ff00 */
[----:B------:R-:W-:Y:S01]  /*0040*/  ULDC.64 UR4, c[0x0][0x208] ;  /* 0x0000820000047ab9 */ /* 0x000fe20000000a00 */
[----:B------:R-:W3:Y:S05]  /*0050*/  S2R R3, SR_CTAID.X ;  /* 0x0000000000037919 */ /* 0x000eea0000002500 */
[----:B------:R-:W4:Y:S08]  /*0060*/  LDC.64 R10, c[0x0][0x218] ;  /* 0x00008600ff0a7b82 */ /* 0x000f300000000a00 */
[----:B------:R-:W5:Y:S08]  /*0070*/  LDC.64 R14, c[0x0][0x220] ;  /* 0x00008800ff0e7b82 */ /* 0x000f700000000a00 */
[----:B------:R-:W5:Y:S01]  /*0080*/  LDC.64 R16, c[0x0][0x230] ;  /* 0x00008c00ff107b82 */ /* 0x000f620000000a00 */
[----:B-1----:R-:W-:-:S07]  /*0090*/  LOP3.LUT R0, R0, 0x7f, RZ, 0xc0, !PT ;  /* 0x0000007f00007812 */ /* 0x002fce00078ec0ff */
[----:B------:R-:W1:Y:S01]  /*00a0*/  LDC.64 R6, c[0x0][0x238] ;  /* 0x00008e00ff067b82 */ /* 0x000e620000000a00 */
[----:B---3--:R-:W-:Y:S02]  /*00b0*/  SHF.R.S32.HI R2, RZ, 0x18, R3 ;  /* 0x00000018ff027819 */ /* 0x008fe40000011403 */
[----:B------:R-:W-:Y:S02]  /*00c0*/  LEA R0, R3, R0, 0x7 ;  /* 0x0000000003007211 */ /* 0x000fe400078e38ff */
[----:B------:R-:W-:Y:S02]  /*00d0*/  SGXT R3, R2, 0x1 ;  /* 0x000000010203781a */ /* 0x000fe40000000200 */
[----:B------:R-:W-:Y:S02]  /*00e0*/  ISETP.GE.AND P2, PT, R0, 0x100, PT ;  /* 0x000001000000780c */ /* 0x000fe40003f46270 */
[----:B------:R-:W-:-:S04]  /*00f0*/  LEA.HI R3, R3, R0, RZ, 0x4 ;  /* 0x0000000003037211 */ /* 0x000fc800078f20ff */
[----:B------:R-:W-:-:S04]  /*0100*/  SHF.R.S32.HI R3, RZ, 0x4, R3 ;  /* 0x00000004ff037819 */ /* 0x000fc80000011403 */
[----:B------:R-:W-:-:S04]  /*0110*/  LEA.HI R2, R3, R3, RZ, 0x2 ;  /* 0x0000000303027211 */ /* 0x000fc800078f10ff */
[----:B------:R-:W-:-:S04]  /*0120*/  LOP3.LUT R2, R2, 0xfffffffc, RZ, 0xc0, !PT ;  /* 0xfffffffc02027812 */ /* 0x000fc800078ec0ff */
[----:B------:R-:W-:Y:S02]  /*0130*/  IADD3 R19, R3, -R2, RZ ;  /* 0x8000000203137210 */ /* 0x000fe40007ffe0ff */
[----:B------:R-:W3:Y:S03]  /*0140*/  LDC.64 R2, c[0x0][0x210] ;  /* 0x00008400ff027b82 */ /* 0x000ee60000000a00 */
[----:B--2---:R-:W-:-:S05]  /*0150*/  IMAD.WIDE R12, R19, 0x4, R12 ;  /* 0x00000004130c7825 */ /* 0x004fca00078e020c */
[----:B------:R5:W2:Y:S01]  /*0160*/  @!P2 LDG.E.EL R4, desc[UR4][R12.64] ;  /* 0x000000040c04a981 */ /* 0x000aa2000c2e1900 */
[----:B------:R-:W-:Y:S01]  /*0170*/  CS2R R8, SRZ ;  /* 0x0000000000087805 */ /* 0x000fe2000001ff00 */
[----:B----4-:R-:W-:-:S05]  /*0180*/  IMAD.WIDE R10, R19, 0x4, R10 ;  /* 0x00000004130a7825 */ /* 0x010fca00078e020a */
[----:B------:R4:W2:Y:S01]  /*0190*/  @!P2 LDG.E.EL R5, desc[UR4][R10.64] ;  /* 0x000000040a05a981 */ /* 0x0008a2000c2e1900 */
[----:B-----5:R-:W-:-:S04]  /*01a0*/  IMAD.WIDE R12, R19, 0x4, R14 ;  /* 0x00000004130c7825 */ /* 0x020fc800078e020e */
[----:B---3--:R-:W-:Y:S01]  /*01b0*/  IMAD.WIDE R2, R0, 0x4, R2 ;  /* 0x0000000400027825 */ /* 0x008fe200078e0202 */
[----:B------:R-:W3:Y:S04]  /*01c0*/  @!P2 LDG.E.EL R9, desc[UR4][R12.64] ;  /* 0x000000040c09a981 */ /* 0x000ee8000c2e1900 */
[----:B------:R-:W5:Y:S01]  /*01d0*/  @!P2 LDG.E R8, desc[UR4][R2.64] ;  /* 0x000000040208a981 */ /* 0x000f62000c1e1900 */
[----:B0-----:R-:W-:-:S04]  /*01e0*/  IMAD.WIDE R14, R19, 0x4, R16 ;  /* 0x00000004130e7825 */ /* 0x001fc800078e0210 */
[----:B-1----:R-:W-:Y:S01]  /*01f0*/  IMAD.WIDE R16, R19, 0x4, R6 ;  /* 0x0000000413107825 */ /* 0x002fe200078e0206 */
[----:B------:R-:W-:Y:S01]  /*0200*/  CS2R R18, SRZ ;  /* 0x0000000000127805 */ /* 0x000fe2000001ff00 */
[----:B----4-:R-:W-:Y:S01]  /*0210*/  HFMA2.MMA R11, -RZ, RZ, 1.625, 0 ;  /* 0x3e800000ff0b7435 */ /* 0x010fe200000001ff */
[----:B------:R-:W0:Y:S04]  /*0220*/  LDC.64 R6, c[0x0][0x240] ;  /* 0x00009000ff067b82 */ /* 0x000e280000000a00 */
[----:B------:R-:W4:Y:S04]  /*0230*/  @!P2 LDG.E.EL R18, desc[UR4][R14.64] ;  /* 0x000000040e12a981 */ /* 0x000f28000c2e1900 */
[----:B------:R-:W4:Y:S01]  /*0240*/  @!P2 LDG.E.EL R19, desc[UR4][R16.64] ;  /* 0x000000041013a981 */ /* 0x000f22000c2e1900 */
[----:B0-----:R-:W-:-:S04]  /*0250*/  IMAD.WIDE R6, R0, 0x4, R6 ;  /* 0x0000000400067825 */ /* 0x001fc800078e0206 */
[----:B--2---:R-:W-:-:S04]  /*0260*/  FADD R4, R4, 9.9999999747524270788e-07 ;  /* 0x358637bd04047421 */ /* 0x004fc80000000000 */
[----:B------:R-:W0:Y:S02]  /*0270*/  MUFU.SQRT R20, R4 ;  /* 0x0000000400147308 */ /* 0x000e240000002000 */
[C---:B0-----:R-:W-:Y:S02]  /*0280*/  FSETP.GT.AND P0, PT, R20.reuse, 8.50705917302346158658e+37, PT ;  /* 0x7e8000001400780b */ /* 0x041fe40003f04000 */
[----:B------:R-:W-:-:S11]  /*0290*/  FSETP.GEU.AND P1, PT, R20, 1.175494350822287508e-38, PT ;  /* 0x008000001400780b */ /* 0x000fd60003f2e000 */
[----:B------:R-:W-:-:S04]  /*02a0*/  @P0 FMUL R20, R20, 0.25 ;  /* 0x3e80000014140820 */ /* 0x000fc80000400000 */
[----:B------:R-:W-:-:S06]  /*02b0*/  @!P1 FMUL R20, R20, 16777216 ;  /* 0x4b80000014149820 */ /* 0x000fcc0000400000 */
[----:B------:R-:W0:Y:S01]  /*02c0*/  MUFU.RCP R20, R20 ;  /* 0x0000001400147308 */ /* 0x000e220000001000 */
[----:B------:R-:W-:Y:S01]  /*02d0*/  FSEL R11, R11, 1, P0 ;  /* 0x3f8000000b0b7808 */ /* 0x000fe20000000000 */
[----:B-----5:R-:W-:-:S04]  /*02e0*/  FADD R5, R5, R8 ;  /* 0x0000000805057221 */ /* 0x020fc80000000000 */
[----:B------:R-:W-:Y:S01]  /*02f0*/  @!P1 FMUL R11, R11, 16777216 ;  /* 0x4b8000000b0b9820 */ /* 0x000fe20000400000 */
[----:B---3--:R-:W-:Y:S01]  /*0300*/  FADD R9, R5, -R9 ;  /* 0x8000000905097221 */ /* 0x008fe20000000000 */
[----:B------:R1:W-:Y:S02]  /*0310*/  @!P2 STG.E desc[UR4][R2.64], R5 ;  /* 0x000000050200a986 */ /* 0x0003e4000c101904 */
[----:B0-----:R-:W-:-:S04]  /*0320*/  FMUL R4, R20, R11 ;  /* 0x0000000b14047220 */ /* 0x001fc80000400000 */
[----:B------:R-:W-:-:S04]  /*0330*/  FMUL R4, R9, R4 ;  /* 0x0000000409047220 */ /* 0x000fc80000400000 */
[----:B----4-:R-:W-:Y:S01]  /*0340*/  FFMA R19, R4, R18, R19 ;  /* 0x0000001204137223 */ /* 0x010fe20000000013 */
[----:B-1----:R-:W-:Y:S06]  /*0350*/  @P2 EXIT ;  /* 0x000000000000294d */ /* 0x002fec0003800000 */
[----:B------:R-:W-:Y:S01]  /*0360*/  STG.E desc[UR4][R6.64], R19 ;  /* 0x0000001306007986 */ /* 0x000fe2000c101904 */
[----:B------:R-:W-:Y:S05]  /*0370*/  EXIT ;  /* 0x000000000000794d */ /* 0x000fea0003800000 */
.L_x_0:
[----:B------:R-:W-:-:S00]  /*0380*/  BRA `(.L_x_0) ;  /* 0xfffffffc00fc7947 */ /* 0x000fc0000383ffff */
[----:B------:R-:W-:-:S00]  /*0390*/  NOP ;  /* 0x0000000000007918 */ /* 0x000fc00000000000 */
        /* <DEDUP_REMOVED lines=14> */
.L_x_1:


//--------------------- .nv.global.init           --------------------------
	.section	.nv.global.init,"aw",@progbits
.nv.global.init:
	.type		_$_str,@object
	.size		_$_str,(_$_str_$_2 - _$_str)
_$_str:
        /*0000*/ 	.byte	0x5f, 0x5f, 0x43, 0x55, 0x44, 0x41, 0x5f, 0x46, 0x54, 0x5a, 0x00
	.type		_$_str_$_2,@object
	.size		_$_str_$_2,(.L_1 - _$_str_$_2)
_$_str_$_2:
        /*000b*/ 	.byte	0x5f, 0x5f, 0x43, 0x55, 0x44, 0x41, 0x5f, 0x50, 0x52, 0x45, 0x43, 0x5f, 0x53, 0x51, 0x52, 0x54
        /*001b*/ 	.byte	0x00
.L_1:


//--------------------- .nv.constant0.triton_poi_fused__native_batch_norm_legit_no_training_convolution_0 --------------------------
	.section	.nv.constant0.triton_poi_fused__native_batch_norm_legit_no_training_convolution_0,"a",@progbits
	.sectionflags	@""
	.align	4
.nv.constant0.triton_poi_fused__native_batch_norm_legit_no_training_convolution_0:
	.zero		588
